//
// Generated by NVIDIA NVVM Compiler
//
// Compiler Build ID: CL-36424714
// Cuda compilation tools, release 13.0, V13.0.88
// Based on NVVM 20.0.0
//

.version 9.0
.target sm_100
.address_size 64

	// .globl	_Z10mallocTestv
.extern .func  (.param .b64 func_retval0) malloc
(
	.param .b64 malloc_param_0
)
;
.extern .func free
(
	.param .b64 free_param_0
)
;
// _ZZ10mallocTestvE4data has been demoted

.visible .entry _Z10mallocTestv()
{
	.reg .pred 	%p<4>;
	.reg .b32 	%r<68>;
	.reg .b64 	%rd<130>;
	// demoted variable
	.shared .align 8 .u64 _ZZ10mallocTestvE4data;
	mov.u32 	%r1, %tid.x;
	setp.ne.s32 	%p1, %r1, 0;
	@%p1 bra 	$L__BB0_2;
	mov.u32 	%r2, %ntid.x;
	shl.b32 	%r3, %r2, 6;
	cvt.u64.u32 	%rd2, %r3;
	{ // callseq 0, 0
	.param .b64 param0;
	st.param.b64 	[param0], %rd2;
	.param .b64 retval0;
	call.uni (retval0), 
	malloc, 
	(
	param0
	);
	ld.param.b64 	%rd3, [retval0];
	} // callseq 0
	st.shared.u64 	[_ZZ10mallocTestvE4data], %rd3;
$L__BB0_2:
	bar.sync 	0;
	ld.shared.u64 	%rd1, [_ZZ10mallocTestvE4data];
	setp.eq.s64 	%p2, %rd1, 0;
	@%p2 bra 	$L__BB0_5;
	setp.ne.s32 	%p3, %r1, 0;
	mov.u32 	%r4, %ntid.x;
	mul.wide.u32 	%rd5, %r1, 4;
	add.s64 	%rd6, %rd1, %rd5;
	st.u32 	[%rd6], %r1;
	add.s32 	%r5, %r4, %r1;
	mul.wide.s32 	%rd7, %r4, 4;
	add.s64 	%rd8, %rd6, %rd7;
	st.u32 	[%rd8], %r1;
	add.s32 	%r6, %r5, %r4;
	add.s64 	%rd9, %rd8, %rd7;
	st.u32 	[%rd9], %r1;
	add.s32 	%r7, %r6, %r4;
	add.s64 	%rd10, %rd9, %rd7;
	st.u32 	[%rd10], %r1;
	add.s32 	%r8, %r7, %r4;
	add.s64 	%rd11, %rd10, %rd7;
	st.u32 	[%rd11], %r1;
	add.s32 	%r9, %r8, %r4;
	add.s64 	%rd12, %rd11, %rd7;
	st.u32 	[%rd12], %r1;
	add.s32 	%r10, %r9, %r4;
	mul.wide.u32 	%rd13, %r10, 4;
	add.s64 	%rd14, %rd1, %rd13;
	st.u32 	[%rd14], %r1;
	add.s32 	%r11, %r10, %r4;
	mul.wide.u32 	%rd15, %r11, 4;
	add.s64 	%rd16, %rd1, %rd15;
	st.u32 	[%rd16], %r1;
	add.s32 	%r12, %r11, %r4;
	mul.wide.u32 	%rd17, %r12, 4;
	add.s64 	%rd18, %rd1, %rd17;
	st.u32 	[%rd18], %r1;
	add.s32 	%r13, %r12, %r4;
	mul.wide.u32 	%rd19, %r13, 4;
	add.s64 	%rd20, %rd1, %rd19;
	st.u32 	[%rd20], %r1;
	add.s32 	%r14, %r13, %r4;
	mul.wide.u32 	%rd21, %r14, 4;
	add.s64 	%rd22, %rd1, %rd21;
	st.u32 	[%rd22], %r1;
	add.s32 	%r15, %r14, %r4;
	mul.wide.u32 	%rd23, %r15, 4;
	add.s64 	%rd24, %rd1, %rd23;
	st.u32 	[%rd24], %r1;
	add.s32 	%r16, %r15, %r4;
	mul.wide.u32 	%rd25, %r16, 4;
	add.s64 	%rd26, %rd1, %rd25;
	st.u32 	[%rd26], %r1;
	add.s32 	%r17, %r16, %r4;
	mul.wide.u32 	%rd27, %r17, 4;
	add.s64 	%rd28, %rd1, %rd27;
	st.u32 	[%rd28], %r1;
	add.s32 	%r18, %r17, %r4;
	mul.wide.u32 	%rd29, %r18, 4;
	add.s64 	%rd30, %rd1, %rd29;
	st.u32 	[%rd30], %r1;
	add.s32 	%r19, %r18, %r4;
	mul.wide.u32 	%rd31, %r19, 4;
	add.s64 	%rd32, %rd1, %rd31;
	st.u32 	[%rd32], %r1;
	add.s32 	%r20, %r19, %r4;
	mul.wide.u32 	%rd33, %r20, 4;
	add.s64 	%rd34, %rd1, %rd33;
	st.u32 	[%rd34], %r1;
	add.s32 	%r21, %r20, %r4;
	mul.wide.u32 	%rd35, %r21, 4;
	add.s64 	%rd36, %rd1, %rd35;
	st.u32 	[%rd36], %r1;
	add.s32 	%r22, %r21, %r4;
	mul.wide.u32 	%rd37, %r22, 4;
	add.s64 	%rd38, %rd1, %rd37;
	st.u32 	[%rd38], %r1;
	add.s32 	%r23, %r22, %r4;
	mul.wide.u32 	%rd39, %r23, 4;
	add.s64 	%rd40, %rd1, %rd39;
	st.u32 	[%rd40], %r1;
	add.s32 	%r24, %r23, %r4;
	mul.wide.u32 	%rd41, %r24, 4;
	add.s64 	%rd42, %rd1, %rd41;
	st.u32 	[%rd42], %r1;
	add.s32 	%r25, %r24, %r4;
	mul.wide.u32 	%rd43, %r25, 4;
	add.s64 	%rd44, %rd1, %rd43;
	st.u32 	[%rd44], %r1;
	add.s32 	%r26, %r25, %r4;
	mul.wide.u32 	%rd45, %r26, 4;
	add.s64 	%rd46, %rd1, %rd45;
	st.u32 	[%rd46], %r1;
	add.s32 	%r27, %r26, %r4;
	mul.wide.u32 	%rd47, %r27, 4;
	add.s64 	%rd48, %rd1, %rd47;
	st.u32 	[%rd48], %r1;
	add.s32 	%r28, %r27, %r4;
	mul.wide.u32 	%rd49, %r28, 4;
	add.s64 	%rd50, %rd1, %rd49;
	st.u32 	[%rd50], %r1;
	add.s32 	%r29, %r28, %r4;
	mul.wide.u32 	%rd51, %r29, 4;
	add.s64 	%rd52, %rd1, %rd51;
	st.u32 	[%rd52], %r1;
	add.s32 	%r30, %r29, %r4;
	mul.wide.u32 	%rd53, %r30, 4;
	add.s64 	%rd54, %rd1, %rd53;
	st.u32 	[%rd54], %r1;
	add.s32 	%r31, %r30, %r4;
	mul.wide.u32 	%rd55, %r31, 4;
	add.s64 	%rd56, %rd1, %rd55;
	st.u32 	[%rd56], %r1;
	add.s32 	%r32, %r31, %r4;
	mul.wide.u32 	%rd57, %r32, 4;
	add.s64 	%rd58, %rd1, %rd57;
	st.u32 	[%rd58], %r1;
	add.s32 	%r33, %r32, %r4;
	mul.wide.u32 	%rd59, %r33, 4;
	add.s64 	%rd60, %rd1, %rd59;
	st.u32 	[%rd60], %r1;
	add.s32 	%r34, %r33, %r4;
	mul.wide.u32 	%rd61, %r34, 4;
	add.s64 	%rd62, %rd1, %rd61;
	st.u32 	[%rd62], %r1;
	add.s32 	%r35, %r34, %r4;
	mul.wide.u32 	%rd63, %r35, 4;
	add.s64 	%rd64, %rd1, %rd63;
	st.u32 	[%rd64], %r1;
	add.s32 	%r36, %r35, %r4;
	mul.wide.u32 	%rd65, %r36, 4;
	add.s64 	%rd66, %rd1, %rd65;
	st.u32 	[%rd66], %r1;
	add.s32 	%r37, %r36, %r4;
	mul.wide.u32 	%rd67, %r37, 4;
	add.s64 	%rd68, %rd1, %rd67;
	st.u32 	[%rd68], %r1;
	add.s32 	%r38, %r37, %r4;
	mul.wide.u32 	%rd69, %r38, 4;
	add.s64 	%rd70, %rd1, %rd69;
	st.u32 	[%rd70], %r1;
	add.s32 	%r39, %r38, %r4;
	mul.wide.u32 	%rd71, %r39, 4;
	add.s64 	%rd72, %rd1, %rd71;
	st.u32 	[%rd72], %r1;
	add.s32 	%r40, %r39, %r4;
	mul.wide.u32 	%rd73, %r40, 4;
	add.s64 	%rd74, %rd1, %rd73;
	st.u32 	[%rd74], %r1;
	add.s32 	%r41, %r40, %r4;
	mul.wide.u32 	%rd75, %r41, 4;
	add.s64 	%rd76, %rd1, %rd75;
	st.u32 	[%rd76], %r1;
	add.s32 	%r42, %r41, %r4;
	mul.wide.u32 	%rd77, %r42, 4;
	add.s64 	%rd78, %rd1, %rd77;
	st.u32 	[%rd78], %r1;
	add.s32 	%r43, %r42, %r4;
	mul.wide.u32 	%rd79, %r43, 4;
	add.s64 	%rd80, %rd1, %rd79;
	st.u32 	[%rd80], %r1;
	add.s32 	%r44, %r43, %r4;
	mul.wide.u32 	%rd81, %r44, 4;
	add.s64 	%rd82, %rd1, %rd81;
	st.u32 	[%rd82], %r1;
	add.s32 	%r45, %r44, %r4;
	mul.wide.u32 	%rd83, %r45, 4;
	add.s64 	%rd84, %rd1, %rd83;
	st.u32 	[%rd84], %r1;
	add.s32 	%r46, %r45, %r4;
	mul.wide.u32 	%rd85, %r46, 4;
	add.s64 	%rd86, %rd1, %rd85;
	st.u32 	[%rd86], %r1;
	add.s32 	%r47, %r46, %r4;
	mul.wide.u32 	%rd87, %r47, 4;
	add.s64 	%rd88, %rd1, %rd87;
	st.u32 	[%rd88], %r1;
	add.s32 	%r48, %r47, %r4;
	mul.wide.u32 	%rd89, %r48, 4;
	add.s64 	%rd90, %rd1, %rd89;
	st.u32 	[%rd90], %r1;
	add.s32 	%r49, %r48, %r4;
	mul.wide.u32 	%rd91, %r49, 4;
	add.s64 	%rd92, %rd1, %rd91;
	st.u32 	[%rd92], %r1;
	add.s32 	%r50, %r49, %r4;
	mul.wide.u32 	%rd93, %r50, 4;
	add.s64 	%rd94, %rd1, %rd93;
	st.u32 	[%rd94], %r1;
	add.s32 	%r51, %r50, %r4;
	mul.wide.u32 	%rd95, %r51, 4;
	add.s64 	%rd96, %rd1, %rd95;
	st.u32 	[%rd96], %r1;
	add.s32 	%r52, %r51, %r4;
	mul.wide.u32 	%rd97, %r52, 4;
	add.s64 	%rd98, %rd1, %rd97;
	st.u32 	[%rd98], %r1;
	add.s32 	%r53, %r52, %r4;
	mul.wide.u32 	%rd99, %r53, 4;
	add.s64 	%rd100, %rd1, %rd99;
	st.u32 	[%rd100], %r1;
	add.s32 	%r54, %r53, %r4;
	mul.wide.u32 	%rd101, %r54, 4;
	add.s64 	%rd102, %rd1, %rd101;
	st.u32 	[%rd102], %r1;
	add.s32 	%r55, %r54, %r4;
	mul.wide.u32 	%rd103, %r55, 4;
	add.s64 	%rd104, %rd1, %rd103;
	st.u32 	[%rd104], %r1;
	add.s32 	%r56, %r55, %r4;
	mul.wide.u32 	%rd105, %r56, 4;
	add.s64 	%rd106, %rd1, %rd105;
	st.u32 	[%rd106], %r1;
	add.s32 	%r57, %r56, %r4;
	mul.wide.u32 	%rd107, %r57, 4;
	add.s64 	%rd108, %rd1, %rd107;
	st.u32 	[%rd108], %r1;
	add.s32 	%r58, %r57, %r4;
	mul.wide.u32 	%rd109, %r58, 4;
	add.s64 	%rd110, %rd1, %rd109;
	st.u32 	[%rd110], %r1;
	add.s32 	%r59, %r58, %r4;
	mul.wide.u32 	%rd111, %r59, 4;
	add.s64 	%rd112, %rd1, %rd111;
	st.u32 	[%rd112], %r1;
	add.s32 	%r60, %r59, %r4;
	mul.wide.u32 	%rd113, %r60, 4;
	add.s64 	%rd114, %rd1, %rd113;
	st.u32 	[%rd114], %r1;
	add.s32 	%r61, %r60, %r4;
	mul.wide.u32 	%rd115, %r61, 4;
	add.s64 	%rd116, %rd1, %rd115;
	st.u32 	[%rd116], %r1;
	add.s32 	%r62, %r61, %r4;
	mul.wide.u32 	%rd117, %r62, 4;
	add.s64 	%rd118, %rd1, %rd117;
	st.u32 	[%rd118], %r1;
	add.s32 	%r63, %r62, %r4;
	mul.wide.u32 	%rd119, %r63, 4;
	add.s64 	%rd120, %rd1, %rd119;
	st.u32 	[%rd120], %r1;
	add.s32 	%r64, %r63, %r4;
	mul.wide.u32 	%rd121, %r64, 4;
	add.s64 	%rd122, %rd1, %rd121;
	st.u32 	[%rd122], %r1;
	add.s32 	%r65, %r64, %r4;
	mul.wide.u32 	%rd123, %r65, 4;
	add.s64 	%rd124, %rd1, %rd123;
	st.u32 	[%rd124], %r1;
	add.s32 	%r66, %r65, %r4;
	mul.wide.u32 	%rd125, %r66, 4;
	add.s64 	%rd126, %rd1, %rd125;
	st.u32 	[%rd126], %r1;
	add.s32 	%r67, %r66, %r4;
	mul.wide.u32 	%rd127, %r67, 4;
	add.s64 	%rd128, %rd1, %rd127;
	st.u32 	[%rd128], %r1;
	bar.sync 	0;
	@%p3 bra 	$L__BB0_5;
	ld.shared.u64 	%rd129, [_ZZ10mallocTestvE4data];
	{ // callseq 1, 0
	.param .b64 param0;
	st.param.b64 	[param0], %rd129;
	call.uni 
	free, 
	(
	param0
	);
	} // callseq 1
$L__BB0_5:
	ret;

}


// ===== COMPILED SASS (sm_100) =====

	.target	sm_100

	.elftype	@"ET_EXEC"


//--------------------- .note.nv.tkinfo           --------------------------
	.section	.note.nv.tkinfo,"",@"SHT_NOTE"
	.sectionflags	@"SHF_NOTE_NV_TKINFO"
	.tkinfo
        /*0018*/ 	.word	0x00000002
        /*0030*/ 	.string	""
        /*0030*/ 	.string	"ptxas"
        /*0030*/ 	.string	"Cuda compilation tools, release 13.0, V13.0.88"
        /*0030*/ 	.string	"Build cuda_13.0.r13.0/compiler.36424714_0"
        /*0030*/ 	.string	"-arch sm_100 -m 64 "



//--------------------- .note.nv.cuinfo           --------------------------
	.section	.note.nv.cuinfo,"",@"SHT_NOTE"
	.sectionflags	@"SHF_NOTE_NV_CUINFO"
        /*0018*/ 	.short	0x0002
        /*001a*/ 	.short	0x0064
        /*001c*/ 	.short	0x0082
	.zero		2


//--------------------- .nv.info                  --------------------------
	.section	.nv.info,"",@"SHT_CUDA_INFO"
	.align	4


	//----- nvinfo : EIATTR_REGCOUNT
	.align		4
        /*0000*/ 	.byte	0x04, 0x2f
        /*0002*/ 	.short	(.L_1 - .L_0)
	.align		4
.L_0:
        /*0004*/ 	.word	index@(_Z10mallocTestv)
        /*0008*/ 	.word	0x00000020


	//----- nvinfo : EIATTR_FRAME_SIZE
	.align		4
.L_1:
        /*000c*/ 	.byte	0x04, 0x11
        /*000e*/ 	.short	(.L_3 - .L_2)
	.align		4
.L_2:
        /*0010*/ 	.word	index@(_Z10mallocTestv)
        /*0014*/ 	.word	0x00000000


	//----- nvinfo : EIATTR_MIN_STACK_SIZE
	.align		4
.L_3:
        /*0018*/ 	.byte	0x04, 0x12
        /*001a*/ 	.short	(.L_5 - .L_4)
	.align		4
.L_4:
        /*001c*/ 	.word	index@(_Z10mallocTestv)
        /*0020*/ 	.word	0x00000000
.L_5:


//--------------------- .nv.compat                --------------------------
	.section	.nv.compat,"",@"SHT_CUDA_COMPAT_INFO"
	.align	4
        /*0000*/ 	.byte	0x02, 0x09, 0x00, 0x00, 0x02, 0x02, 0x01, 0x00, 0x02, 0x05, 0x05, 0x00, 0x03, 0x07, 0x01, 0x01
        /*0010*/ 	.byte	0x02, 0x03, 0x00, 0x00, 0x02, 0x06, 0x01, 0x00, 0x04, 0x0b, 0x08, 0x00, 0x09, 0x00, 0x00, 0x00
        /*0020*/ 	.byte	0x00, 0x00, 0x00, 0x00


//--------------------- .nv.info._Z10mallocTestv  --------------------------
	.section	.nv.info._Z10mallocTestv,"",@"SHT_CUDA_INFO"
	.sectionflags	@""
	.align	4


	//----- nvinfo : EIATTR_CUDA_API_VERSION
	.align		4
        /*0000*/ 	.byte	0x04, 0x37
        /*0002*/ 	.short	(.L_7 - .L_6)
.L_6:
        /*0004*/ 	.word	0x00000082


	//----- nvinfo : EIATTR_SPARSE_MMA_MASK
	.align		4
.L_7:
        /*0008*/ 	.byte	0x03, 0x50
        /*000a*/ 	.short	0x0000


	//----- nvinfo : EIATTR_MAXREG_COUNT
	.align		4
        /*000c*/ 	.byte	0x03, 0x1b
        /*000e*/ 	.short	0x00ff


	//----- nvinfo : EIATTR_NUM_BARRIERS
	.align		4
        /*0010*/ 	.byte	0x02, 0x4c
        /*0012*/ 	.byte	0x01
	.zero		1


	//----- nvinfo : EIATTR_EXTERNS
	.align		4
        /*0014*/ 	.byte	0x04, 0x0f
        /*0016*/ 	.short	(.L_9 - .L_8)


	//   ....[0]....
	.align		4
.L_8:
        /*0018*/ 	.word	index@(malloc)


	//   ....[1]....
	.align		4
        /*001c*/ 	.word	index@(free)


	//----- nvinfo : EIATTR_MERCURY_ISA_VERSION
	.align		4
.L_9:
        /*0020*/ 	.byte	0x03, 0x5f
        /*0022*/ 	.short	0x0101


	//----- nvinfo : EIATTR_VRC_CTA_INIT_COUNT
	.align		4
        /*0024*/ 	.byte	0x02, 0x4a
	.zero		1
	.zero		1


	//----- nvinfo : EIATTR_SYSCALL_OFFSETS
	.align		4
        /*0028*/ 	.byte	0x04, 0x46
        /*002a*/ 	.short	(.L_11 - .L_10)


	//   ....[0]....
.L_10:
        /*002c*/ 	.word	0x000000b0


	//   ....[1]....
        /*0030*/ 	.word	0x00000de0


	//----- nvinfo : EIATTR_EXIT_INSTR_OFFSETS
	.align		4
.L_11:
        /*0034*/ 	.byte	0x04, 0x1c
        /*0036*/ 	.short	(.L_13 - .L_12)


	//   ....[0]....
.L_12:
        /*0038*/ 	.word	0x00000180


	//   ....[1]....
        /*003c*/ 	.word	0x00000d90


	//   ....[2]....
        /*0040*/ 	.word	0x00000df0


	//----- nvinfo : EIATTR_CRS_STACK_SIZE
	.align		4
.L_13:
        /*0044*/ 	.byte	0x04, 0x1e
        /*0046*/ 	.short	(.L_15 - .L_14)
.L_14:
        /*0048*/ 	.word	0x00000000


	//----- nvinfo : EIATTR_SW_WAR
	.align		4
.L_15:
        /*004c*/ 	.byte	0x04, 0x36
        /*004e*/ 	.short	(.L_17 - .L_16)
.L_16:
        /*0050*/ 	.word	0x00000008
.L_17:


//--------------------- .nv.callgraph             --------------------------
	.section	.nv.callgraph,"",@"SHT_CUDA_CALLGRAPH"
	.align	4
	.sectionentsize	8
	.align		4
        /*0000*/ 	.word	0x00000000
	.align		4
        /*0004*/ 	.word	0xffffffff
	.align		4
        /*0008*/ 	.word	index@(_Z10mallocTestv)
	.align		4
        /*000c*/ 	.word	index@(free)
	.align		4
        /*0010*/ 	.word	index@(_Z10mallocTestv)
	.align		4
        /*0014*/ 	.word	index@(malloc)
	.align		4
        /*0018*/ 	.word	0x00000000
	.align		4
        /*001c*/ 	.word	0xfffffffe
	.align		4
        /*0020*/ 	.word	0x00000000
	.align		4
        /*0024*/ 	.word	0xfffffffd
	.align		4
        /*0028*/ 	.word	0x00000000
	.align		4
        /*002c*/ 	.word	0xfffffffc


//--------------------- .nv.constant4             --------------------------
	.section	.nv.constant4,"a",@progbits
	.align	8
	.align		8
.nv.constant4:
        /*0000*/ 	.dword	malloc
	.align		8
        /*0008*/ 	.dword	free


//--------------------- .text._Z10mallocTestv     --------------------------
	.section	.text._Z10mallocTestv,"ax",@progbits
	.align	128
        .global         _Z10mallocTestv
        .type           _Z10mallocTestv,@function
        .size           _Z10mallocTestv,(.L_x_4 - _Z10mallocTestv)
        .other          _Z10mallocTestv,@"STO_CUDA_ENTRY STV_DEFAULT"
_Z10mallocTestv:
.text._Z10mallocTestv:
[----:B------:R-:W0:Y:S01]  /*0000*/  LDC R1, c[0x0][0x37c] ;  /* 0x0000df00ff017b82 */ /* 0x000e220000000800 */
[----:B------:R-:W1:Y:S02]  /*0010*/  S2R R2, SR_TID.X ;  /* 0x0000000000027919 */ /* 0x000e640000002100 */
[----:B-1----:R-:W-:-:S13]  /*0020*/  ISETP.NE.AND P0, PT, R2, RZ, PT ;  /* 0x000000ff0200720c */ /* 0x002fda0003f05270 */
[----:B------:R-:W-:Y:S05]  /*0030*/  @P0 BRA `(.L_x_0) ;  /* 0x0000000000300947 */ /* 0x000fea0003800000 */
[----:B------:R-:W1:Y:S01]  /*0040*/  LDCU UR4, c[0x0][0x360] ;  /* 0x00006c00ff0477ac */ /* 0x000e620008000800 */
[----:B------:R-:W-:Y:S01]  /*0050*/  MOV R0, 0x0 ;  /* 0x0000000000007802 */ /* 0x000fe20000000f00 */
[----:B------:R-:W-:-:S03]  /*0060*/  HFMA2 R5, -RZ, RZ, 0, 0 ;  /* 0x00000000ff057431 */ /* 0x000fc600000001ff */
[----:B------:R2:W3:Y:S01]  /*0070*/  LDC.64 R6, c[0x4][R0] ;  /* 0x0100000000067b82 */ /* 0x0004e20000000a00 */
[----:B-1----:R-:W-:-:S06]  /*0080*/  USHF.L.U32 UR4, UR4, 0x6, URZ ;  /* 0x0000000604047899 */ /* 0x002fcc00080006ff */
[----:B--2---:R-:W-:-:S07]  /*0090*/  MOV R4, UR4 ;  /* 0x0000000400047c02 */ /* 0x004fce0008000f00 */
[----:B------:R-:W-:-:S07]  /*00a0*/  LEPC R20, `(.L_x_1) ;  /* 0x000000001014794e */ /* 0x000fce0000000000 */
[----:B0--3--:R-:W-:Y:S05]  /*00b0*/  CALL.ABS.NOINC R6 ;  /* 0x0000000006007343 */ /* 0x009fea0003c00000 */
.L_x_1:
[----:B------:R-:W0:Y:S01]  /*00c0*/  S2UR UR5, SR_CgaCtaId ;  /* 0x00000000000579c3 */ /* 0x000e220000008800 */
[----:B------:R-:W-:Y:S02]  /*00d0*/  UMOV UR4, 0x400 ;  /* 0x0000040000047882 */ /* 0x000fe40000000000 */
[----:B0-----:R-:W-:-:S09]  /*00e0*/  ULEA UR4, UR5, UR4, 0x18 ;  /* 0x0000000405047291 */ /* 0x001fd2000f8ec0ff */
[----:B------:R1:W-:Y:S03]  /*00f0*/  STS.64 [UR4], R4 ;  /* 0x00000004ff007988 */ /* 0x0003e60008000a04 */
.L_x_0:
[----:B------:R-:W-:Y:S05]  /*0100*/  WARPSYNC.ALL ;  /* 0x0000000000007948 */ /* 0x000fea0003800000 */
[----:B------:R-:W2:Y:S08]  /*0110*/  S2UR UR5, SR_CgaCtaId ;  /* 0x00000000000579c3 */ /* 0x000eb00000008800 */
[----:B------:R-:W-:Y:S06]  /*0120*/  BAR.SYNC.DEFER_BLOCKING 0x0 ;  /* 0x0000000000007b1d */ /* 0x000fec0000010000 */
[----:B------:R-:W-:-:S02]  /*0130*/  UMOV UR4, 0x400 ;  /* 0x0000040000047882 */ /* 0x000fc40000000000 */
[----:B--2---:R-:W-:-:S09]  /*0140*/  ULEA UR4, UR5, UR4, 0x18 ;  /* 0x0000000405047291 */ /* 0x004fd2000f8ec0ff */
[----:B------:R-:W2:Y:S02]  /*0150*/  LDS.64 R12, [UR4] ;  /* 0x00000004ff0c7984 */ /* 0x000ea40008000a00 */
[----:B--2---:R-:W-:-:S04]  /*0160*/  ISETP.NE.U32.AND P0, PT, R12, RZ, PT ;  /* 0x000000ff0c00720c */ /* 0x004fc80003f05070 */
[----:B------:R-:W-:-:S13]  /*0170*/  ISETP.NE.AND.EX P0, PT, R13, RZ, PT, P0 ;  /* 0x000000ff0d00720c */ /* 0x000fda0003f05300 */
[----:B------:R-:W-:Y:S05]  /*0180*/  @!P0 EXIT ;  /* 0x000000000000894d */ /* 0x000fea0003800000 */
[----:B------:R-:W2:Y:S01]  /*0190*/  LDC R7, c[0x0][0x360] ;  /* 0x0000d800ff077b82 */ /* 0x000ea20000000800 */
[----:B------:R-:W3:Y:S01]  /*01a0*/  LDCU.64 UR6, c[0x0][0x358] ;  /* 0x00006b00ff0677ac */ /* 0x000ee20008000a00 */
[C---:B------:R-:W-:Y:S01]  /*01b0*/  IMAD.WIDE.U32 R14, R2.reuse, 0x4, R12 ;  /* 0x00000004020e7825 */ /* 0x040fe200078e000c */
[----:B------:R-:W-:-:S04]  /*01c0*/  ISETP.NE.AND P0, PT, R2, RZ, PT ;  /* 0x000000ff0200720c */ /* 0x000fc80003f05270 */
[----:B---3--:R-:W-:Y:S01]  /*01d0*/  ST.E desc[UR6][R14.64], R2 ;  /* 0x000000020e007985 */ /* 0x008fe2000c101906 */
[C---:B--2---:R-:W-:Y:S01]  /*01e0*/  IADD3 R0, PT, PT, R7.reuse, R7, R2 ;  /* 0x0000000707007210 */ /* 0x044fe20007ffe002 */
[----:B------:R-:W-:-:S03]  /*01f0*/  IMAD.WIDE R16, R7, 0x4, R14 ;  /* 0x0000000407107825 */ /* 0x000fc600078e020e */
[C---:B------:R-:W-:Y:S02]  /*0200*/  IADD3 R0, PT, PT, R7.reuse, R0, R7 ;  /* 0x0000000007007210 */ /* 0x040fe40007ffe007 */
[----:B------:R2:W-:Y:S01]  /*0210*/  ST.E desc[UR6][R16.64], R2 ;  /* 0x0000000210007985 */ /* 0x0005e2000c101906 */
[C---:B------:R-:W-:Y:S01]  /*0220*/  IMAD.WIDE R18, R7.reuse, 0x4, R16 ;  /* 0x0000000407127825 */ /* 0x040fe200078e0210 */
[----:B------:R-:W-:-:S04]  /*0230*/  IADD3 R8, PT, PT, R7, R0, R7 ;  /* 0x0000000007087210 */ /* 0x000fc80007ffe007 */
[CC--:B------:R-:W-:Y:S01]  /*0240*/  IADD3 R29, PT, PT, R8.reuse, R7.reuse, RZ ;  /* 0x00000007081d7210 */ /* 0x0c0fe20007ffe0ff */
[----:B------:R-:W-:Y:S01]  /*0250*/  IMAD.WIDE R20, R7, 0x4, R18 ;  /* 0x0000000407147825 */ /* 0x000fe200078e0212 */
[----:B------:R-:W-:Y:S02]  /*0260*/  ST.E desc[UR6][R18.64], R2 ;  /* 0x0000000212007985 */ /* 0x000fe4000c101906 */
[-C--:B------:R-:W-:Y:S01]  /*0270*/  IADD3 R0, PT, PT, R29, R7.reuse, RZ ;  /* 0x000000071d007210 */ /* 0x080fe20007ffe0ff */
[----:B--2---:R-:W-:Y:S01]  /*0280*/  IMAD.WIDE.U32 R16, R8, 0x4, R12 ;  /* 0x0000000408107825 */ /* 0x004fe200078e000c */
[----:B------:R2:W-:Y:S02]  /*0290*/  ST.E desc[UR6][R20.64], R2 ;  /* 0x0000000214007985 */ /* 0x0005e4000c101906 */
[----:B------:R-:W-:Y:S01]  /*02a0*/  IADD3 R3, PT, PT, R0, R7, RZ ;  /* 0x0000000700037210 */ /* 0x000fe20007ffe0ff */
[----:B------:R-:W-:-:S03]  /*02b0*/  IMAD.WIDE R22, R7, 0x4, R20 ;  /* 0x0000000407167825 */ /* 0x000fc600078e0214 */
[-C--:B------:R-:W-:Y:S02]  /*02c0*/  IADD3 R11, PT, PT, R3, R7.reuse, RZ ;  /* 0x00000007030b7210 */ /* 0x080fe40007ffe0ff */
[----:B------:R3:W-:Y:S02]  /*02d0*/  ST.E desc[UR6][R22.64], R2 ;  /* 0x0000000216007985 */ /* 0x0007e4000c101906 */
[----:B-1----:R-:W-:Y:S01]  /*02e0*/  IADD3 R4, PT, PT, R11, R7, RZ ;  /* 0x000000070b047210 */ /* 0x002fe20007ffe0ff */
[----:B------:R-:W-:-:S03]  /*02f0*/  IMAD.WIDE R24, R7, 0x4, R22 ;  /* 0x0000000407187825 */ /* 0x000fc600078e0216 */
[-C--:B------:R-:W-:Y:S01]  /*0300*/  IADD3 R28, PT, PT, R4, R7.reuse, RZ ;  /* 0x00000007041c7210 */ /* 0x080fe20007ffe0ff */
[--C-:B--2---:R-:W-:Y:S01]  /*0310*/  IMAD.WIDE.U32 R20, R29, 0x4, R12.reuse ;  /* 0x000000041d147825 */ /* 0x104fe200078e000c */
[----:B------:R1:W-:Y:S02]  /*0320*/  ST.E desc[UR6][R24.64], R2 ;  /* 0x0000000218007985 */ /* 0x0003e4000c101906 */
[-C--:B------:R-:W-:Y:S02]  /*0330*/  IADD3 R6, PT, PT, R28, R7.reuse, RZ ;  /* 0x000000071c067210 */ /* 0x080fe40007ffe0ff */
[----:B------:R2:W-:Y:S01]  /*0340*/  ST.E desc[UR6][R16.64], R2 ;  /* 0x0000000210007985 */ /* 0x0005e2000c101906 */
[--C-:B---3--:R-:W-:Y:S01]  /*0350*/  IMAD.WIDE.U32 R22, R3, 0x4, R12.reuse ;  /* 0x0000000403167825 */ /* 0x108fe200078e000c */
[-C--:B------:R-:W-:Y:S02]  /*0360*/  IADD3 R9, PT, PT, R6, R7.reuse, RZ ;  /* 0x0000000706097210 */ /* 0x080fe40007ffe0ff */
[----:B------:R3:W-:Y:S02]  /*0370*/  ST.E desc[UR6][R20.64], R2 ;  /* 0x0000000214007985 */ /* 0x0007e4000c101906 */
[----:B------:R-:W-:Y:S01]  /*0380*/  IADD3 R27, PT, PT, R9, R7, RZ ;  /* 0x00000007091b7210 */ /* 0x000fe20007ffe0ff */
[----:B-1----:R-:W-:-:S03]  /*0390*/  IMAD.WIDE.U32 R24, R11, 0x4, R12 ;  /* 0x000000040b187825 */ /* 0x002fc600078e000c */
[----:B------:R-:W-:Y:S01]  /*03a0*/  IADD3 R10, PT, PT, R27, R7, RZ ;  /* 0x000000071b0a7210 */ /* 0x000fe20007ffe0ff */
[----:B--2---:R-:W-:-:S03]  /*03b0*/  IMAD.WIDE.U32 R16, R0, 0x4, R12 ;  /* 0x0000000400107825 */ /* 0x004fc600078e000c */
[-C--:B------:R-:W-:Y:S01]  /*03c0*/  IADD3 R26, PT, PT, R10, R7.reuse, RZ ;  /* 0x000000070a1a7210 */ /* 0x080fe20007ffe0ff */
[--C-:B---3--:R-:W-:Y:S01]  /*03d0*/  IMAD.WIDE.U32 R20, R28, 0x4, R12.reuse ;  /* 0x000000041c147825 */ /* 0x108fe200078e000c */
[----:B------:R1:W-:Y:S02]  /*03e0*/  ST.E desc[UR6][R16.64], R2 ;  /* 0x0000000210007985 */ /* 0x0003e4000c101906 */
[-C--:B------:R-:W-:Y:S02]  /*03f0*/  IADD3 R5, PT, PT, R26, R7.reuse, RZ ;  /* 0x000000071a057210 */ /* 0x080fe40007ffe0ff */
[----:B------:R2:W-:Y:S02]  /*0400*/  ST.E desc[UR6][R22.64], R2 ;  /* 0x0000000216007985 */ /* 0x0005e4000c101906 */
[-C--:B------:R-:W-:Y:S02]  /*0410*/  IADD3 R14, PT, PT, R5, R7.reuse, RZ ;  /* 0x00000007050e7210 */ /* 0x080fe40007ffe0ff */
[----:B------:R3:W-:Y:S02]  /*0420*/  ST.E desc[UR6][R24.64], R2 ;  /* 0x0000000218007985 */ /* 0x0007e4000c101906 */
[----:B------:R-:W-:Y:S01]  /*0430*/  IADD3 R15, PT, PT, R14, R7, RZ ;  /* 0x000000070e0f7210 */ /* 0x000fe20007ffe0ff */
[----:B-1----:R-:W-:-:S03]  /*0440*/  IMAD.WIDE.U32 R16, R4, 0x4, R12 ;  /* 0x0000000404107825 */ /* 0x002fc600078e000c */
[----:B------:R-:W-:Y:S01]  /*0450*/  IADD3 R18, PT, PT, R15, R7, RZ ;  /* 0x000000070f127210 */ /* 0x000fe20007ffe0ff */
[----:B--2---:R-:W-:-:S03]  /*0460*/  IMAD.WIDE.U32 R22, R9, 0x4, R12 ;  /* 0x0000000409167825 */ /* 0x004fc600078e000c */
[----:B------:R-:W-:Y:S01]  /*0470*/  IADD3 R19, PT, PT, R18, R7, RZ ;  /* 0x0000000712137210 */ /* 0x000fe20007ffe0ff */
[----:B------:R1:W-:Y:S01]  /*0480*/  ST.E desc[UR6][R16.64], R2 ;  /* 0x0000000210007985 */ /* 0x0003e2000c101906 */
[----:B---3--:R-:W-:-:S03]  /*0490*/  IMAD.WIDE.U32 R24, R27, 0x4, R12 ;  /* 0x000000041b187825 */ /* 0x008fc600078e000c */
[----:B------:R2:W-:Y:S01]  /*04a0*/  ST.E desc[UR6][R20.64], R2 ;  /* 0x0000000214007985 */ /* 0x0005e2000c101906 */
[----:B------:R-:W-:Y:S02]  /*04b0*/  IMAD.IADD R8, R19, 0x1, R7 ;  /* 0x0000000113087824 */ /* 0x000fe400078e0207 */
[----:B------:R-:W-:-:S03]  /*04c0*/  IMAD.WIDE.U32 R26, R26, 0x4, R12 ;  /* 0x000000041a1a7825 */ /* 0x000fc600078e000c */
[----:B------:R-:W-:Y:S01]  /*04d0*/  IADD3 R29, PT, PT, R8, R7, RZ ;  /* 0x00000007081d7210 */ /* 0x000fe20007ffe0ff */
[----:B-1----:R-:W-:-:S03]  /*04e0*/  IMAD.WIDE.U32 R16, R6, 0x4, R12 ;  /* 0x0000000406107825 */ /* 0x002fc600078e000c */
[-C--:B------:R-:W-:Y:S01]  /*04f0*/  IADD3 R0, PT, PT, R29, R7.reuse, RZ ;  /* 0x000000071d007210 */ /* 0x080fe20007ffe0ff */
[--C-:B--2---:R-:W-:Y:S01]  /*0500*/  IMAD.WIDE.U32 R20, R5, 0x4, R12.reuse ;  /* 0x0000000405147825 */ /* 0x104fe200078e000c */
[----:B------:R1:W-:Y:S02]  /*0510*/  ST.E desc[UR6][R16.64], R2 ;  /* 0x0000000210007985 */ /* 0x0003e4000c101906 */
[-C--:B------:R-:W-:Y:S02]  /*0520*/  IADD3 R3, PT, PT, R0, R7.reuse, RZ ;  /* 0x0000000700037210 */ /* 0x080fe40007ffe0ff */
[----:B------:R-:W-:Y:S02]  /*0530*/  ST.E desc[UR6][R22.64], R2 ;  /* 0x0000000216007985 */ /* 0x000fe4000c101906 */
[-C--:B------:R-:W-:Y:S02]  /*0540*/  IADD3 R11, PT, PT, R3, R7.reuse, RZ ;  /* 0x00000007030b7210 */ /* 0x080fe40007ffe0ff */
[----:B------:R2:W-:Y:S02]  /*0550*/  ST.E desc[UR6][R24.64], R2 ;  /* 0x0000000218007985 */ /* 0x0005e4000c101906 */
[----:B------:R-:W-:Y:S01]  /*0560*/  IADD3 R4, PT, PT, R11, R7, RZ ;  /* 0x000000070b047210 */ /* 0x000fe20007ffe0ff */
[----:B-1----:R-:W-:-:S03]  /*0570*/  IMAD.WIDE.U32 R16, R10, 0x4, R12 ;  /* 0x000000040a107825 */ /* 0x002fc600078e000c */
[-C--:B------:R-:W-:Y:S02]  /*0580*/  IADD3 R28, PT, PT, R4, R7.reuse, RZ ;  /* 0x00000007041c7210 */ /* 0x080fe40007ffe0ff */
[----:B------:R1:W-:Y:S02]  /*0590*/  ST.E desc[UR6][R16.64], R2 ;  /* 0x0000000210007985 */ /* 0x0003e4000c101906 */
[-C--:B------:R-:W-:Y:S01]  /*05a0*/  IADD3 R6, PT, PT, R28, R7.reuse, RZ ;  /* 0x000000071c067210 */ /* 0x080fe20007ffe0ff */
[--C-:B--2---:R-:W-:Y:S01]  /*05b0*/  IMAD.WIDE.U32 R24, R18, 0x4, R12.reuse ;  /* 0x0000000412187825 */ /* 0x104fe200078e000c */
[----:B------:R2:W-:Y:S02]  /*05c0*/  ST.E desc[UR6][R26.64], R2 ;  /* 0x000000021a007985 */ /* 0x0005e4000c101906 */
[-C--:B------:R-:W-:Y:S01]  /*05d0*/  IADD3 R9, PT, PT, R6, R7.reuse, RZ ;  /* 0x0000000706097210 */ /* 0x080fe20007ffe0ff */
[--C-:B------:R-:W-:Y:S01]  /*05e0*/  IMAD.WIDE.U32 R18, R19, 0x4, R12.reuse ;  /* 0x0000000413127825 */ /* 0x100fe200078e000c */
[----:B------:R3:W-:Y:S02]  /*05f0*/  ST.E desc[UR6][R20.64], R2 ;  /* 0x0000000214007985 */ /* 0x0007e4000c101906 */
[----:B------:R-:W-:Y:S01]  /*0600*/  IADD3 R22, PT, PT, R9, R7, RZ ;  /* 0x0000000709167210 */ /* 0x000fe20007ffe0ff */
[----:B-1----:R-:W-:-:S03]  /*0610*/  IMAD.WIDE.U32 R16, R14, 0x4, R12 ;  /* 0x000000040e107825 */ /* 0x002fc600078e000c */
[----:B------:R-:W-:Y:S01]  /*0620*/  IADD3 R10, PT, PT, R22, R7, RZ ;  /* 0x00000007160a7210 */ /* 0x000fe20007ffe0ff */
[----:B------:R-:W-:-:S03]  /*0630*/  IMAD.WIDE.U32 R14, R15, 0x4, R12 ;  /* 0x000000040f0e7825 */ /* 0x000fc600078e000c */
[-C--:B------:R-:W-:Y:S01]  /*0640*/  IADD3 R23, PT, PT, R10, R7.reuse, RZ ;  /* 0x000000070a177210 */ /* 0x080fe20007ffe0ff */
[----:B------:R1:W-:Y:S01]  /*0650*/  ST.E desc[UR6][R16.64], R2 ;  /* 0x0000000210007985 */ /* 0x0003e2000c101906 */
[----:B--2---:R-:W-:Y:S02]  /*0660*/  IMAD.WIDE.U32 R26, R8, 0x4, R12 ;  /* 0x00000004081a7825 */ /* 0x004fe400078e000c */
[-C--:B------:R-:W-:Y:S01]  /*0670*/  IADD3 R5, PT, PT, R23, R7.reuse, RZ ;  /* 0x0000000717057210 */ /* 0x080fe20007ffe0ff */
[----:B------:R2:W-:Y:S04]  /*0680*/  ST.E desc[UR6][R14.64], R2 ;  /* 0x000000020e007985 */ /* 0x0005e8000c101906 */
[----:B---3--:R-:W-:Y:S01]  /*0690*/  IMAD.IADD R20, R5, 0x1, R7 ;  /* 0x0000000105147824 */ /* 0x008fe200078e0207 */
[----:B------:R3:W-:Y:S04]  /*06a0*/  ST.E desc[UR6][R24.64], R2 ;  /* 0x0000000218007985 */ /* 0x0007e8000c101906 */
[C---:B-1----:R-:W-:Y:S01]  /*06b0*/  IADD3 R16, PT, PT, R20.reuse, R7, RZ ;  /* 0x0000000714107210 */ /* 0x042fe20007ffe0ff */
[----:B------:R1:W-:Y:S01]  /*06c0*/  ST.E desc[UR6][R18.64], R2 ;  /* 0x0000000212007985 */ /* 0x0003e2000c101906 */
[----:B------:R-:W-:-:S02]  /*06d0*/  IMAD.WIDE.U32 R20, R20, 0x4, R12 ;  /* 0x0000000414147825 */ /* 0x000fc400078e000c */
[-C--:B------:R-:W-:Y:S01]  /*06e0*/  IADD3 R17, PT, PT, R16, R7.reuse, RZ ;  /* 0x0000000710117210 */ /* 0x080fe20007ffe0ff */
[----:B------:R4:W-:Y:S01]  /*06f0*/  ST.E desc[UR6][R26.64], R2 ;  /* 0x000000021a007985 */ /* 0x0009e2000c101906 */
[--C-:B--2---:R-:W-:Y:S02]  /*0700*/  IMAD.WIDE.U32 R14, R29, 0x4, R12.reuse ;  /* 0x000000041d0e7825 */ /* 0x104fe400078e000c */
[-C--:B------:R-:W-:Y:S02]  /*0710*/  IADD3 R8, PT, PT, R17, R7.reuse, RZ ;  /* 0x0000000711087210 */ /* 0x080fe40007ffe0ff */
[--C-:B---3--:R-:W-:Y:S01]  /*0720*/  IMAD.WIDE.U32 R24, R3, 0x4, R12.reuse ;  /* 0x0000000403187825 */ /* 0x108fe200078e000c */
[----:B------:R2:W-:Y:S03]  /*0730*/  ST.E desc[UR6][R14.64], R2 ;  /* 0x000000020e007985 */ /* 0x0005e6000c101906 */
[----:B-1----:R-:W-:Y:S01]  /*0740*/  IMAD.WIDE.U32 R18, R0, 0x4, R12 ;  /* 0x0000000400127825 */ /* 0x002fe200078e000c */
[----:B------:R-:W-:-:S03]  /*0750*/  IADD3 R0, PT, PT, R8, R7, RZ ;  /* 0x0000000708007210 */ /* 0x000fc60007ffe0ff */
[--C-:B----4-:R-:W-:Y:S01]  /*0760*/  IMAD.WIDE.U32 R26, R6, 0x4, R12.reuse ;  /* 0x00000004061a7825 */ /* 0x110fe200078e000c */
[----:B------:R-:W-:Y:S01]  /*0770*/  IADD3 R3, PT, PT, R0, R7, RZ ;  /* 0x0000000700037210 */ /* 0x000fe20007ffe0ff */
[----:B------:R1:W-:Y:S02]  /*0780*/  ST.E desc[UR6][R18.64], R2 ;  /* 0x0000000212007985 */ /* 0x0003e4000c101906 */
[--C-:B------:R-:W-:Y:S02]  /*0790*/  IMAD.WIDE.U32 R28, R28, 0x4, R12.reuse ;  /* 0x000000041c1c7825 */ /* 0x100fe400078e000c */
[----:B------:R3:W-:Y:S02]  /*07a0*/  ST.E desc[UR6][R24.64], R2 ;  /* 0x0000000218007985 */ /* 0x0007e4000c101906 */
[----:B--2---:R-:W-:-:S04]  /*07b0*/  IMAD.WIDE.U32 R14, R11, 0x4, R12 ;  /* 0x000000040b0e7825 */ /* 0x004fc800078e000c */
[--C-:B------:R-:W-:Y:S01]  /*07c0*/  IMAD.WIDE.U32 R10, R10, 0x4, R12.reuse ;  /* 0x000000040a0a7825 */ /* 0x100fe200078e000c */
[----:B------:R2:W-:Y:S03]  /*07d0*/  ST.E desc[UR6][R14.64], R2 ;  /* 0x000000020e007985 */ /* 0x0005e6000c101906 */
[----:B-1----:R-:W-:Y:S01]  /*07e0*/  IMAD.WIDE.U32 R18, R4, 0x4, R12 ;  /* 0x0000000404127825 */ /* 0x002fe200078e000c */
[----:B------:R-:W-:-:S03]  /*07f0*/  IADD3 R4, PT, PT, R3, R7, RZ ;  /* 0x0000000703047210 */ /* 0x000fc60007ffe0ff */
[--C-:B---3--:R-:W-:Y:S01]  /*0800*/  IMAD.WIDE.U32 R24, R22, 0x4, R12.reuse ;  /* 0x0000000416187825 */ /* 0x108fe200078e000c */
[-C--:B------:R-:W-:Y:S01]  /*0810*/  IADD3 R6, PT, PT, R4, R7.reuse, RZ ;  /* 0x0000000704067210 */ /* 0x080fe20007ffe0ff */
[----:B------:R1:W-:Y:S02]  /*0820*/  ST.E desc[UR6][R18.64], R2 ;  /* 0x0000000212007985 */ /* 0x0003e4000c101906 */
[--C-:B------:R-:W-:Y:S02]  /*0830*/  IMAD.WIDE.U32 R22, R23, 0x4, R12.reuse ;  /* 0x0000000417167825 */ /* 0x100fe400078e000c */
[----:B------:R3:W-:Y:S02]  /*0840*/  ST.E desc[UR6][R28.64], R2 ;  /* 0x000000021c007985 */ /* 0x0007e4000c101906 */
[--C-:B--2---:R-:W-:Y:S01]  /*0850*/  IMAD.WIDE.U32 R14, R9, 0x4, R12.reuse ;  /* 0x00000004090e7825 */ /* 0x104fe200078e000c */
[----:B------:R-:W-:Y:S01]  /*0860*/  IADD3 R9, PT, PT, R6, R7, RZ ;  /* 0x0000000706097210 */ /* 0x000fe20007ffe0ff */
[----:B------:R2:W-:Y:S04]  /*0870*/  ST.E desc[UR6][R26.64], R2 ;  /* 0x000000021a007985 */ /* 0x0005e8000c101906 */
[----:B------:R4:W-:Y:S01]  /*0880*/  ST.E desc[UR6][R14.64], R2 ;  /* 0x000000020e007985 */ /* 0x0009e2000c101906 */
[----:B-1----:R-:W-:-:S03]  /*0890*/  IMAD.WIDE.U32 R18, R5, 0x4, R12 ;  /* 0x0000000405127825 */ /* 0x002fc600078e000c */
[----:B------:R1:W-:Y:S01]  /*08a0*/  ST.E desc[UR6][R24.64], R2 ;  /* 0x0000000218007985 */ /* 0x0003e2000c101906 */
[--C-:B---3--:R-:W-:Y:S01]  /*08b0*/  IMAD.WIDE.U32 R28, R16, 0x4, R12.reuse ;  /* 0x00000004101c7825 */ /* 0x108fe200078e000c */
[-C--:B--2---:R-:W-:Y:S02]  /*08c0*/  IADD3 R26, PT, PT, R9, R7.reuse, RZ ;  /* 0x00000007091a7210 */ /* 0x084fe40007ffe0ff */
[----:B------:R2:W-:Y:S01]  /*08d0*/  ST.E desc[UR6][R10.64], R2 ;  /* 0x000000020a007985 */ /* 0x0005e2000c101906 */
[--C-:B------:R-:W-:Y:S01]  /*08e0*/  IMAD.WIDE.U32 R16, R17, 0x4, R12.reuse ;  /* 0x0000000411107825 */ /* 0x100fe200078e000c */
[-C--:B----4-:R-:W-:Y:S02]  /*08f0*/  IADD3 R14, PT, PT, R26, R7.reuse, RZ ;  /* 0x000000071a0e7210 */ /* 0x090fe40007ffe0ff */
[----:B------:R3:W-:Y:S02]  /*0900*/  ST.E desc[UR6][R22.64], R2 ;  /* 0x0000000216007985 */ /* 0x0007e4000c101906 */
[-C--:B------:R-:W-:Y:S01]  /*0910*/  IADD3 R5, PT, PT, R14, R7.reuse, RZ ;  /* 0x000000070e057210 */ /* 0x080fe20007ffe0ff */
[--C-:B-1----:R-:W-:Y:S01]  /*0920*/  IMAD.WIDE.U32 R24, R3, 0x4, R12.reuse ;  /* 0x0000000403187825 */ /* 0x102fe200078e000c */
[----:B------:R1:W-:Y:S02]  /*0930*/  ST.E desc[UR6][R18.64], R2 ;  /* 0x0000000212007985 */ /* 0x0003e4000c101906 */
[-C--:B------:R-:W-:Y:S01]  /*0940*/  IADD3 R15, PT, PT, R5, R7.reuse, RZ ;  /* 0x00000007050f7210 */ /* 0x080fe20007ffe0ff */
[--C-:B--2---:R-:W-:Y:S01]  /*0950*/  IMAD.WIDE.U32 R10, R8, 0x4, R12.reuse ;  /* 0x00000004080a7825 */ /* 0x104fe200078e000c */
[----:B------:R2:W-:Y:S02]  /*0960*/  ST.E desc[UR6][R20.64], R2 ;  /* 0x0000000214007985 */ /* 0x0005e4000c101906 */
[----:B------:R-:W-:Y:S01]  /*0970*/  IADD3 R27, PT, PT, R15, R7, RZ ;  /* 0x000000070f1b7210 */ /* 0x000fe20007ffe0ff */
[----:B---3--:R-:W-:Y:S01]  /*0980*/  IMAD.WIDE.U32 R22, R0, 0x4, R12 ;  /* 0x0000000400167825 */ /* 0x008fe200078e000c */
[----:B------:R-:W-:Y:S03]  /*0990*/  ST.E desc[UR6][R28.64], R2 ;  /* 0x000000021c007985 */ /* 0x000fe6000c101906 */
[----:B------:R-:W-:Y:S01]  /*09a0*/  IMAD.IADD R0, R27, 0x1, R7 ;  /* 0x000000011b007824 */ /* 0x000fe200078e0207 */
[----:B------:R3:W-:Y:S01]  /*09b0*/  ST.E desc[UR6][R16.64], R2 ;  /* 0x0000000210007985 */ /* 0x0007e2000c101906 */
[----:B-1----:R-:W-:-:S03]  /*09c0*/  IMAD.WIDE.U32 R18, R4, 0x4, R12 ;  /* 0x0000000404127825 */ /* 0x002fc600078e000c */
[-C--:B------:R-:W-:Y:S01]  /*09d0*/  IADD3 R3, PT, PT, R0, R7.reuse, RZ ;  /* 0x0000000700037210 */ /* 0x080fe20007ffe0ff */
[--C-:B--2---:R-:W-:Y:S01]  /*09e0*/  IMAD.WIDE.U32 R20, R6, 0x4, R12.reuse ;  /* 0x0000000406147825 */ /* 0x104fe200078e000c */
[----:B------:R1:W-:Y:S02]  /*09f0*/  ST.E desc[UR6][R10.64], R2 ;  /* 0x000000020a007985 */ /* 0x0003e4000c101906 */
[-C--:B------:R-:W-:Y:S01]  /*0a00*/  IADD3 R4, PT, PT, R3, R7.reuse, RZ ;  /* 0x0000000703047210 */ /* 0x080fe20007ffe0ff */
[--C-:B------:R-:W-:Y:S01]  /*0a10*/  IMAD.WIDE.U32 R8, R9, 0x4, R12.reuse ;  /* 0x0000000409087825 */ /* 0x100fe200078e000c */
[----:B------:R2:W-:Y:S02]  /*0a20*/  ST.E desc[UR6][R22.64], R2 ;  /* 0x0000000216007985 */ /* 0x0005e4000c101906 */
[-C--:B------:R-:W-:Y:S01]  /*0a30*/  IADD3 R6, PT, PT, R4, R7.reuse, RZ ;  /* 0x0000000704067210 */ /* 0x080fe20007ffe0ff */
[----:B---3--:R-:W-:Y:S01]  /*0a40*/  IMAD.WIDE.U32 R16, R26, 0x4, R12 ;  /* 0x000000041a107825 */ /* 0x008fe200078e000c */
[----:B------:R-:W-:Y:S02]  /*0a50*/  ST.E desc[UR6][R24.64], R2 ;  /* 0x0000000218007985 */ /* 0x000fe4000c101906 */
[----:B------:R-:W-:-:S02]  /*0a60*/  IADD3 R26, PT, PT, R6, R7, RZ ;  /* 0x00000007061a7210 */ /* 0x000fc40007ffe0ff */
[----:B------:R3:W-:Y:S01]  /*0a70*/  ST.E desc[UR6][R18.64], R2 ;  /* 0x0000000212007985 */ /* 0x0007e2000c101906 */
[----:B-1----:R-:W-:-:S03]  /*0a80*/  IMAD.WIDE.U32 R10, R14, 0x4, R12 ;  /* 0x000000040e0a7825 */ /* 0x002fc600078e000c */
[----:B------:R1:W-:Y:S01]  /*0a90*/  ST.E desc[UR6][R20.64], R2 ;  /* 0x0000000214007985 */ /* 0x0003e2000c101906 */
[--C-:B--2---:R-:W-:Y:S01]  /*0aa0*/  IMAD.WIDE.U32 R22, R5, 0x4, R12.reuse ;  /* 0x0000000405167825 */ /* 0x104fe200078e000c */
[-C--:B------:R-:W-:Y:S02]  /*0ab0*/  IADD3 R5, PT, PT, R26, R7.reuse, RZ ;  /* 0x000000071a057210 */ /* 0x080fe40007ffe0ff */
[----:B------:R2:W-:Y:S01]  /*0ac0*/  ST.E desc[UR6][R8.64], R2 ;  /* 0x0000000208007985 */ /* 0x0005e2000c101906 */
[--C-:B------:R-:W-:Y:S01]  /*0ad0*/  IMAD.WIDE.U32 R14, R15, 0x4, R12.reuse ;  /* 0x000000040f0e7825 */ /* 0x100fe200078e000c */
[----:B---3--:R-:W-:Y:S02]  /*0ae0*/  IADD3 R18, PT, PT, R5, R7, RZ ;  /* 0x0000000705127210 */ /* 0x008fe40007ffe0ff */
[----:B------:R3:W-:Y:S01]  /*0af0*/  ST.E desc[UR6][R16.64], R2 ;  /* 0x0000000210007985 */ /* 0x0007e2000c101906 */
[----:B------:R-:W-:-:S03]  /*0b00*/  IMAD.WIDE.U32 R24, R27, 0x4, R12 ;  /* 0x000000041b187825 */ /* 0x000fc600078e000c */
[----:B------:R4:W-:Y:S01]  /*0b10*/  ST.E desc[UR6][R10.64], R2 ;  /* 0x000000020a007985 */ /* 0x0009e2000c101906 */
[--C-:B-1----:R-:W-:Y:S01]  /*0b20*/  IMAD.WIDE.U32 R20, R0, 0x4, R12.reuse ;  /* 0x0000000400147825 */ /* 0x102fe200078e000c */
[-C--:B------:R-:W-:Y:S02]  /*0b30*/  IADD3 R0, PT, PT, R18, R7.reuse, RZ ;  /* 0x0000000712007210 */ /* 0x080fe40007ffe0ff */
[----:B------:R1:W-:Y:S01]  /*0b40*/  ST.E desc[UR6][R22.64], R2 ;  /* 0x0000000216007985 */ /* 0x0003e2000c101906 */
[--C-:B--2---:R-:W-:Y:S01]  /*0b50*/  IMAD.WIDE.U32 R8, R3, 0x4, R12.reuse ;  /* 0x0000000403087825 */ /* 0x104fe200078e000c */
[-C--:B------:R-:W-:Y:S02]  /*0b60*/  IADD3 R3, PT, PT, R0, R7.reuse, RZ ;  /* 0x0000000700037210 */ /* 0x080fe40007ffe0ff */
[----:B------:R2:W-:Y:S01]  /*0b70*/  ST.E desc[UR6][R14.64], R2 ;  /* 0x000000020e007985 */ /* 0x0005e2000c101906 */
[----:B---3--:R-:W-:Y:S01]  /*0b80*/  IMAD.WIDE.U32 R16, R6, 0x4, R12 ;  /* 0x0000000406107825 */ /* 0x008fe200078e000c */
[----:B------:R-:W-:-:S02]  /*0b90*/  IADD3 R6, PT, PT, R3, R7, RZ ;  /* 0x0000000703067210 */ /* 0x000fc40007ffe0ff */
[----:B------:R-:W-:Y:S01]  /*0ba0*/  ST.E desc[UR6][R24.64], R2 ;  /* 0x0000000218007985 */ /* 0x000fe2000c101906 */
[--C-:B----4-:R-:W-:Y:S01]  /*0bb0*/  IMAD.WIDE.U32 R10, R4, 0x4, R12.reuse ;  /* 0x00000004040a7825 */ /* 0x110fe200078e000c */
[----:B-1----:R-:W-:Y:S02]  /*0bc0*/  IADD3 R22, PT, PT, R6, R7, RZ ;  /* 0x0000000706167210 */ /* 0x002fe40007ffe0ff */
[----:B------:R-:W-:Y:S01]  /*0bd0*/  ST.E desc[UR6][R20.64], R2 ;  /* 0x0000000214007985 */ /* 0x000fe2000c101906 */
[----:B------:R-:W-:-:S03]  /*0be0*/  IMAD.WIDE.U32 R26, R26, 0x4, R12 ;  /* 0x000000041a1a7825 */ /* 0x000fc600078e000c */
[----:B------:R1:W-:Y:S01]  /*0bf0*/  ST.E desc[UR6][R8.64], R2 ;  /* 0x0000000208007985 */ /* 0x0003e2000c101906 */
[--C-:B--2---:R-:W-:Y:S01]  /*0c00*/  IMAD.WIDE.U32 R14, R0, 0x4, R12.reuse ;  /* 0x00000004000e7825 */ /* 0x104fe200078e000c */
[----:B------:R-:W-:Y:S02]  /*0c10*/  IADD3 R0, PT, PT, R22, R7, RZ ;  /* 0x0000000716007210 */ /* 0x000fe40007ffe0ff */
[----:B------:R2:W-:Y:S01]  /*0c20*/  ST.E desc[UR6][R10.64], R2 ;  /* 0x000000020a007985 */ /* 0x0005e2000c101906 */
[----:B------:R-:W-:-:S03]  /*0c30*/  IMAD.WIDE.U32 R4, R5, 0x4, R12 ;  /* 0x0000000405047825 */ /* 0x000fc600078e000c */
[----:B------:R3:W-:Y:S01]  /*0c40*/  ST.E desc[UR6][R16.64], R2 ;  /* 0x0000000210007985 */ /* 0x0007e2000c101906 */
[----:B------:R-:W-:-:S03]  /*0c50*/  IMAD.WIDE.U32 R18, R18, 0x4, R12 ;  /* 0x0000000412127825 */ /* 0x000fc600078e000c */
[----:B------:R-:W-:Y:S01]  /*0c60*/  ST.E desc[UR6][R26.64], R2 ;  /* 0x000000021a007985 */ /* 0x000fe2000c101906 */
[--C-:B-1----:R-:W-:Y:S01]  /*0c70*/  IMAD.WIDE.U32 R8, R3, 0x4, R12.reuse ;  /* 0x0000000403087825 */ /* 0x102fe200078e000c */
[-C--:B------:R-:W-:Y:S02]  /*0c80*/  IADD3 R3, PT, PT, R0, R7.reuse, RZ ;  /* 0x0000000700037210 */ /* 0x080fe40007ffe0ff */
[----:B------:R1:W-:Y:S01]  /*0c90*/  ST.E desc[UR6][R4.64], R2 ;  /* 0x0000000204007985 */ /* 0x0003e2000c101906 */
[--C-:B--2---:R-:W-:Y:S01]  /*0ca0*/  IMAD.WIDE.U32 R10, R22, 0x4, R12.reuse ;  /* 0x00000004160a7825 */ /* 0x104fe200078e000c */
[----:B------:R-:W-:Y:S02]  /*0cb0*/  IADD3 R21, PT, PT, R3, R7, RZ ;  /* 0x0000000703157210 */ /* 0x000fe40007ffe0ff */
[----:B------:R2:W-:Y:S01]  /*0cc0*/  ST.E desc[UR6][R18.64], R2 ;  /* 0x0000000212007985 */ /* 0x0005e2000c101906 */
[----:B------:R-:W-:-:S03]  /*0cd0*/  IMAD.WIDE.U32 R6, R6, 0x4, R12 ;  /* 0x0000000406067825 */ /* 0x000fc600078e000c */
[----:B------:R2:W-:Y:S01]  /*0ce0*/  ST.E desc[UR6][R14.64], R2 ;  /* 0x000000020e007985 */ /* 0x0005e2000c101906 */
[----:B---3--:R-:W-:-:S03]  /*0cf0*/  IMAD.WIDE.U32 R16, R0, 0x4, R12 ;  /* 0x0000000400107825 */ /* 0x008fc600078e000c */
[----:B------:R2:W-:Y:S01]  /*0d00*/  ST.E desc[UR6][R8.64], R2 ;  /* 0x0000000208007985 */ /* 0x0005e2000c101906 */
[----:B-1----:R-:W-:-:S03]  /*0d10*/  IMAD.WIDE.U32 R4, R3, 0x4, R12 ;  /* 0x0000000403047825 */ /* 0x002fc600078e000c */
[----:B------:R2:W-:Y:S01]  /*0d20*/  ST.E desc[UR6][R6.64], R2 ;  /* 0x0000000206007985 */ /* 0x0005e2000c101906 */
[----:B------:R-:W-:-:S03]  /*0d30*/  IMAD.WIDE.U32 R12, R21, 0x4, R12 ;  /* 0x00000004150c7825 */ /* 0x000fc600078e000c */
[----:B------:R2:W-:Y:S04]  /*0d40*/  ST.E desc[UR6][R10.64], R2 ;  /* 0x000000020a007985 */ /* 0x0005e8000c101906 */
[----:B------:R2:W-:Y:S04]  /*0d50*/  ST.E desc[UR6][R16.64], R2 ;  /* 0x0000000210007985 */ /* 0x0005e8000c101906 */
[----:B------:R2:W-:Y:S04]  /*0d60*/  ST.E desc[UR6][R4.64], R2 ;  /* 0x0000000204007985 */ /* 0x0005e8000c101906 */
[----:B------:R2:W-:Y:S01]  /*0d70*/  ST.E desc[UR6][R12.64], R2 ;  /* 0x000000020c007985 */ /* 0x0005e2000c101906 */
[----:B------:R-:W-:Y:S06]  /*0d80*/  BAR.SYNC.DEFER_BLOCKING 0x0 ;  /* 0x0000000000007b1d */ /* 0x000fec0000010000 */
[----:B------:R-:W-:Y:S05]  /*0d90*/  @P0 EXIT ;  /* 0x000000000000094d */ /* 0x000fea0003800000 */
[----:B--2---:R-:W1:Y:S01]  /*0da0*/  LDS.64 R4, [UR4] ;  /* 0x00000004ff047984 */ /* 0x004e620008000a00 */
[----:B------:R-:W-:-:S04]  /*0db0*/  MOV R0, 0x8 ;  /* 0x0000000800007802 */ /* 0x000fc80000000f00 */
[----:B------:R2:W3:Y:S03]  /*0dc0*/  LDC.64 R2, c[0x4][R0] ;  /* 0x0100000000027b82 */ /* 0x0004e60000000a00 */
[----:B------:R-:W-:-:S07]  /*0dd0*/  LEPC R20, `(.L_x_2) ;  /* 0x000000001014794e */ /* 0x000fce0000000000 */
[----:B0123--:R-:W-:Y:S05]  /*0de0*/  CALL.ABS.NOINC R2 ;  /* 0x0000000002007343 */ /* 0x00ffea0003c00000 */
.L_x_2:
[----:B------:R-:W-:Y:S05]  /*0df0*/  EXIT ;  /* 0x000000000000794d */ /* 0x000fea0003800000 */
.L_x_3:
[----:B------:R-:W-:-:S00]  /*0e00*/  BRA `(.L_x_3) ;  /* 0xfffffffc00fc7947 */ /* 0x000fc0000383ffff */
[----:B------:R-:W-:-:S00]  /*0e10*/  NOP ;  /* 0x0000000000007918 */ /* 0x000fc00000000000 */
        /* <DEDUP_REMOVED lines=14> */
.L_x_4:


//--------------------- .nv.shared._Z10mallocTestv --------------------------
	.section	.nv.shared._Z10mallocTestv,"aw",@nobits
	.sectionflags	@""
	.align	8
.nv.shared._Z10mallocTestv:
	.zero		1032


//--------------------- .nv.shared.reserved.0     --------------------------
	.section	.nv.shared.reserved.0,"aw",@nobits
	.weak		__nv_reservedSMEM_offset_0_alias
	.size		__nv_reservedSMEM_offset_0_alias, 0, 64
	.other		__nv_reservedSMEM_offset_0_alias,@"STO_CUDA_RESERVED_SHARED STV_DEFAULT"
__nv_reservedSMEM_offset_0_alias:
	.zero		0
	.zero		64


//--------------------- .nv.constant0._Z10mallocTestv --------------------------
	.section	.nv.constant0._Z10mallocTestv,"a",@progbits
	.sectionflags	@""
	.align	4
.nv.constant0._Z10mallocTestv:
	.zero		896


//--------------------- SYMBOLS --------------------------

	.type		.nv.reservedSmem.offset0,@object
	.size		.nv.reservedSmem.offset0,0x4
	.type		.nv.reservedSmem.cap,@object
	.size		.nv.reservedSmem.cap,0x4
	.type		malloc,@function
	.type		free,@function
